//
// Generated by NVIDIA NVVM Compiler
//
// Compiler Build ID: CL-36424714
// Cuda compilation tools, release 13.0, V13.0.88
// Based on NVVM 20.0.0
//

.version 9.0
.target sm_100
.address_size 64

	// .globl	_Z12hello_kernelv
.extern .func  (.param .b32 func_retval0) vprintf
(
	.param .b64 vprintf_param_0,
	.param .b64 vprintf_param_1
)
;
.global .align 1 .b8 $str[12] = {72, 101, 108, 108, 111, 32, 71, 80, 85, 33, 10};

.visible .entry _Z12hello_kernelv()
{
	.reg .b32 	%r<3>;
	.reg .b64 	%rd<3>;

	mov.u64 	%rd1, $str;
	cvta.global.u64 	%rd2, %rd1;
	{ // callseq 0, 0
	.param .b64 param0;
	st.param.b64 	[param0], %rd2;
	.param .b64 param1;
	st.param.b64 	[param1], 0;
	.param .b32 retval0;
	call.uni (retval0), 
	vprintf, 
	(
	param0, 
	param1
	);
	ld.param.b32 	%r1, [retval0];
	} // callseq 0
	ret;

}


// ===== COMPILED SASS (sm_100) =====

	.target	sm_100

	.elftype	@"ET_EXEC"


//--------------------- .note.nv.tkinfo           --------------------------
	.section	.note.nv.tkinfo,"",@"SHT_NOTE"
	.sectionflags	@"SHF_NOTE_NV_TKINFO"
	.tkinfo
        /*0018*/ 	.word	0x00000002
        /*0030*/ 	.string	""
        /*0030*/ 	.string	"ptxas"
        /*0030*/ 	.string	"Cuda compilation tools, release 13.0, V13.0.88"
        /*0030*/ 	.string	"Build cuda_13.0.r13.0/compiler.36424714_0"
        /*0030*/ 	.string	"-arch sm_100 -m 64 "



//--------------------- .note.nv.cuinfo           --------------------------
	.section	.note.nv.cuinfo,"",@"SHT_NOTE"
	.sectionflags	@"SHF_NOTE_NV_CUINFO"
        /*0018*/ 	.short	0x0002
        /*001a*/ 	.short	0x0064
        /*001c*/ 	.short	0x0082
	.zero		2


//--------------------- .nv.info                  --------------------------
	.section	.nv.info,"",@"SHT_CUDA_INFO"
	.align	4


	//----- nvinfo : EIATTR_REGCOUNT
	.align		4
        /*0000*/ 	.byte	0x04, 0x2f
        /*0002*/ 	.short	(.L_2 - .L_1)
	.align		4
.L_1:
        /*0004*/ 	.word	index@(_Z12hello_kernelv)
        /*0008*/ 	.word	0x00000018


	//----- nvinfo : EIATTR_FRAME_SIZE
	.align		4
.L_2:
        /*000c*/ 	.byte	0x04, 0x11
        /*000e*/ 	.short	(.L_4 - .L_3)
	.align		4
.L_3:
        /*0010*/ 	.word	index@(_Z12hello_kernelv)
        /*0014*/ 	.word	0x00000000


	//----- nvinfo : EIATTR_MIN_STACK_SIZE
	.align		4
.L_4:
        /*0018*/ 	.byte	0x04, 0x12
        /*001a*/ 	.short	(.L_6 - .L_5)
	.align		4
.L_5:
        /*001c*/ 	.word	index@(_Z12hello_kernelv)
        /*0020*/ 	.word	0x00000000
.L_6:


//--------------------- .nv.compat                --------------------------
	.section	.nv.compat,"",@"SHT_CUDA_COMPAT_INFO"
	.align	4
        /*0000*/ 	.byte	0x02, 0x09, 0x00, 0x00, 0x02, 0x02, 0x01, 0x00, 0x02, 0x05, 0x05, 0x00, 0x03, 0x07, 0x01, 0x01
        /*0010*/ 	.byte	0x02, 0x03, 0x00, 0x00, 0x02, 0x06, 0x01, 0x00, 0x04, 0x0b, 0x08, 0x00, 0x09, 0x00, 0x00, 0x00
        /*0020*/ 	.byte	0x00, 0x00, 0x00, 0x00


//--------------------- .nv.info._Z12hello_kernelv --------------------------
	.section	.nv.info._Z12hello_kernelv,"",@"SHT_CUDA_INFO"
	.sectionflags	@""
	.align	4


	//----- nvinfo : EIATTR_CUDA_API_VERSION
	.align		4
        /*0000*/ 	.byte	0x04, 0x37
        /*0002*/ 	.short	(.L_8 - .L_7)
.L_7:
        /*0004*/ 	.word	0x00000082


	//----- nvinfo : EIATTR_SPARSE_MMA_MASK
	.align		4
.L_8:
        /*0008*/ 	.byte	0x03, 0x50
        /*000a*/ 	.short	0x0000


	//----- nvinfo : EIATTR_MAXREG_COUNT
	.align		4
        /*000c*/ 	.byte	0x03, 0x1b
        /*000e*/ 	.short	0x00ff


	//----- nvinfo : EIATTR_EXTERNS
	.align		4
        /*0010*/ 	.byte	0x04, 0x0f
        /*0012*/ 	.short	(.L_10 - .L_9)


	//   ....[0]....
	.align		4
.L_9:
        /*0014*/ 	.word	index@(vprintf)


	//----- nvinfo : EIATTR_MERCURY_ISA_VERSION
	.align		4
.L_10:
        /*0018*/ 	.byte	0x03, 0x5f
        /*001a*/ 	.short	0x0101


	//----- nvinfo : EIATTR_VRC_CTA_INIT_COUNT
	.align		4
        /*001c*/ 	.byte	0x02, 0x4a
	.zero		1
	.zero		1


	//----- nvinfo : EIATTR_SYSCALL_OFFSETS
	.align		4
        /*0020*/ 	.byte	0x04, 0x46
        /*0022*/ 	.short	(.L_12 - .L_11)


	//   ....[0]....
.L_11:
        /*0024*/ 	.word	0x00000080


	//----- nvinfo : EIATTR_EXIT_INSTR_OFFSETS
	.align		4
.L_12:
        /*0028*/ 	.byte	0x04, 0x1c
        /*002a*/ 	.short	(.L_14 - .L_13)


	//   ....[0]....
.L_13:
        /*002c*/ 	.word	0x00000090


	//----- nvinfo : EIATTR_SW_WAR
	.align		4
.L_14:
        /*0030*/ 	.byte	0x04, 0x36
        /*0032*/ 	.short	(.L_16 - .L_15)
.L_15:
        /*0034*/ 	.word	0x00000008
.L_16:


//--------------------- .nv.callgraph             --------------------------
	.section	.nv.callgraph,"",@"SHT_CUDA_CALLGRAPH"
	.align	4
	.sectionentsize	8
	.align		4
        /*0000*/ 	.word	0x00000000
	.align		4
        /*0004*/ 	.word	0xffffffff
	.align		4
        /*0008*/ 	.word	index@(_Z12hello_kernelv)
	.align		4
        /*000c*/ 	.word	index@(vprintf)
	.align		4
        /*0010*/ 	.word	0x00000000
	.align		4
        /*0014*/ 	.word	0xfffffffe
	.align		4
        /*0018*/ 	.word	0x00000000
	.align		4
        /*001c*/ 	.word	0xfffffffd
	.align		4
        /*0020*/ 	.word	0x00000000
	.align		4
        /*0024*/ 	.word	0xfffffffc


//--------------------- .nv.constant4             --------------------------
	.section	.nv.constant4,"a",@progbits
	.align	8
	.align		8
.nv.constant4:
        /*0000*/ 	.dword	vprintf
	.align		8
        /*0008*/ 	.dword	$str


//--------------------- .text._Z12hello_kernelv   --------------------------
	.section	.text._Z12hello_kernelv,"ax",@progbits
	.align	128
        .global         _Z12hello_kernelv
        .type           _Z12hello_kernelv,@function
        .size           _Z12hello_kernelv,(.L_x_2 - _Z12hello_kernelv)
        .other          _Z12hello_kernelv,@"STO_CUDA_ENTRY STV_DEFAULT"
_Z12hello_kernelv:
.text._Z12hello_kernelv:
[----:B------:R-:W0:Y:S01]  /*0000*/  LDC R1, c[0x0][0x37c] ;  /* 0x0000df00ff017b82 */ /* 0x000e220000000800 */
[----:B------:R-:W-:Y:S01]  /*0010*/  MOV R0, 0x0 ;  /* 0x0000000000007802 */ /* 0x000fe20000000f00 */
[----:B------:R-:W1:Y:S01]  /*0020*/  LDCU.64 UR4, c[0x4][0x8] ;  /* 0x01000100ff0477ac */ /* 0x000e620008000a00 */
[----:B------:R-:W-:-:S05]  /*0030*/  CS2R R6, SRZ ;  /* 0x0000000000067805 */ /* 0x000fca000001ff00 */
[----:B------:R2:W3:Y:S01]  /*0040*/  LDC.64 R2, c[0x4][R0] ;  /* 0x0100000000027b82 */ /* 0x0004e20000000a00 */
[----:B-1----:R-:W-:Y:S02]  /*0050*/  IMAD.U32 R4, RZ, RZ, UR4 ;  /* 0x00000004ff047e24 */ /* 0x002fe4000f8e00ff */
[----:B--2---:R-:W-:-:S07]  /*0060*/  IMAD.U32 R5, RZ, RZ, UR5 ;  /* 0x00000005ff057e24 */ /* 0x004fce000f8e00ff */
[----:B------:R-:W-:-:S07]  /*0070*/  LEPC R20, `(.L_x_0) ;  /* 0x000000001014794e */ /* 0x000fce0000000000 */
[----:B0--3--:R-:W-:Y:S05]  /*0080*/  CALL.ABS.NOINC R2 ;  /* 0x0000000002007343 */ /* 0x009fea0003c00000 */
.L_x_0:
[----:B------:R-:W-:Y:S05]  /*0090*/  EXIT ;  /* 0x000000000000794d */ /* 0x000fea0003800000 */
.L_x_1:
[----:B------:R-:W-:-:S00]  /*00a0*/  BRA `(.L_x_1) ;  /* 0xfffffffc00fc7947 */ /* 0x000fc0000383ffff */
[----:B------:R-:W-:-:S00]  /*00b0*/  NOP ;  /* 0x0000000000007918 */ /* 0x000fc00000000000 */
        /* <DEDUP_REMOVED lines=12> */
.L_x_2:


//--------------------- .nv.global.init           --------------------------
	.section	.nv.global.init,"aw",@progbits
.nv.global.init:
	.type		$str,@object
	.size		$str,(.L_0 - $str)
$str:
        /*0000*/ 	.byte	0x48, 0x65, 0x6c, 0x6c, 0x6f, 0x20, 0x47, 0x50, 0x55, 0x21, 0x0a, 0x00
.L_0:


//--------------------- .nv.shared.reserved.0     --------------------------
	.section	.nv.shared.reserved.0,"aw",@nobits
	.weak		__nv_reservedSMEM_offset_0_alias
	.size		__nv_reservedSMEM_offset_0_alias, 0, 64
	.other		__nv_reservedSMEM_offset_0_alias,@"STO_CUDA_RESERVED_SHARED STV_DEFAULT"
__nv_reservedSMEM_offset_0_alias:
	.zero		0
	.zero		64


//--------------------- .nv.constant0._Z12hello_kernelv --------------------------
	.section	.nv.constant0._Z12hello_kernelv,"a",@progbits
	.sectionflags	@""
	.align	4
.nv.constant0._Z12hello_kernelv:
	.zero		896


//--------------------- SYMBOLS --------------------------

	.type		.nv.reservedSmem.offset0,@object
	.size		.nv.reservedSmem.offset0,0x4
	.type		vprintf,@function
